//
// Generated by NVIDIA NVVM Compiler
//
// Compiler Build ID: CL-36424714
// Cuda compilation tools, release 13.0, V13.0.88
// Based on NVVM 20.0.0
//

.version 9.0
.target sm_100
.address_size 64

	// .globl	_Z18greyScaleTransformPjS_ii

.visible .entry _Z18greyScaleTransformPjS_ii(
	.param .u64 .ptr .align 1 _Z18greyScaleTransformPjS_ii_param_0,
	.param .u64 .ptr .align 1 _Z18greyScaleTransformPjS_ii_param_1,
	.param .u32 _Z18greyScaleTransformPjS_ii_param_2,
	.param .u32 _Z18greyScaleTransformPjS_ii_param_3
)
{
	.reg .pred 	%p<4>;
	.reg .b32 	%r<20>;
	.reg .b32 	%f<7>;
	.reg .b64 	%rd<8>;

	ld.param.u64 	%rd1, [_Z18greyScaleTransformPjS_ii_param_0];
	ld.param.u64 	%rd2, [_Z18greyScaleTransformPjS_ii_param_1];
	ld.param.u32 	%r3, [_Z18greyScaleTransformPjS_ii_param_2];
	ld.param.u32 	%r4, [_Z18greyScaleTransformPjS_ii_param_3];
	mov.u32 	%r6, %ctaid.x;
	mov.u32 	%r7, %ntid.x;
	mov.u32 	%r8, %tid.x;
	mad.lo.s32 	%r1, %r6, %r7, %r8;
	mov.u32 	%r9, %ctaid.y;
	mov.u32 	%r10, %ntid.y;
	mov.u32 	%r11, %tid.y;
	mad.lo.s32 	%r12, %r9, %r10, %r11;
	setp.ge.s32 	%p1, %r1, %r3;
	setp.ge.s32 	%p2, %r12, %r4;
	or.pred  	%p3, %p1, %p2;
	@%p3 bra 	$L__BB0_2;
	cvta.to.global.u64 	%rd3, %rd1;
	cvta.to.global.u64 	%rd4, %rd2;
	mad.lo.s32 	%r13, %r3, %r12, %r1;
	mul.lo.s32 	%r14, %r13, 3;
	mul.wide.s32 	%rd5, %r14, 4;
	add.s64 	%rd6, %rd3, %rd5;
	ld.global.u32 	%r15, [%rd6];
	cvt.rn.f32.u32 	%f1, %r15;
	ld.global.u32 	%r16, [%rd6+4];
	cvt.rn.f32.u32 	%f2, %r16;
	ld.global.u32 	%r17, [%rd6+8];
	cvt.rn.f32.u32 	%f3, %r17;
	mul.f32 	%f4, %f2, 0f3F1645A2;
	fma.rn.f32 	%f5, %f1, 0f3E991687, %f4;
	fma.rn.f32 	%f6, %f3, 0f3DE978D5, %f5;
	cvt.rzi.u32.f32 	%r18, %f6;
	and.b32  	%r19, %r18, 255;
	add.s64 	%rd7, %rd4, %rd5;
	st.global.u32 	[%rd7+8], %r19;
	st.global.u32 	[%rd7+4], %r19;
	st.global.u32 	[%rd7], %r19;
$L__BB0_2:
	ret;

}


// ===== COMPILED SASS (sm_100) =====

	.target	sm_100

	.elftype	@"ET_EXEC"


//--------------------- .note.nv.tkinfo           --------------------------
	.section	.note.nv.tkinfo,"",@"SHT_NOTE"
	.sectionflags	@"SHF_NOTE_NV_TKINFO"
	.tkinfo
        /*0018*/ 	.word	0x00000002
        /*0030*/ 	.string	""
        /*0030*/ 	.string	"ptxas"
        /*0030*/ 	.string	"Cuda compilation tools, release 13.0, V13.0.88"
        /*0030*/ 	.string	"Build cuda_13.0.r13.0/compiler.36424714_0"
        /*0030*/ 	.string	"-arch sm_100 -m 64 "



//--------------------- .note.nv.cuinfo           --------------------------
	.section	.note.nv.cuinfo,"",@"SHT_NOTE"
	.sectionflags	@"SHF_NOTE_NV_CUINFO"
        /*0018*/ 	.short	0x0002
        /*001a*/ 	.short	0x0064
        /*001c*/ 	.short	0x0082
	.zero		2


//--------------------- .nv.info                  --------------------------
	.section	.nv.info,"",@"SHT_CUDA_INFO"
	.align	4


	//----- nvinfo : EIATTR_REGCOUNT
	.align		4
        /*0000*/ 	.byte	0x04, 0x2f
        /*0002*/ 	.short	(.L_1 - .L_0)
	.align		4
.L_0:
        /*0004*/ 	.word	index@(_Z18greyScaleTransformPjS_ii)
        /*0008*/ 	.word	0x0000000c


	//----- nvinfo : EIATTR_FRAME_SIZE
	.align		4
.L_1:
        /*000c*/ 	.byte	0x04, 0x11
        /*000e*/ 	.short	(.L_3 - .L_2)
	.align		4
.L_2:
        /*0010*/ 	.word	index@(_Z18greyScaleTransformPjS_ii)
        /*0014*/ 	.word	0x00000000


	//----- nvinfo : EIATTR_MIN_STACK_SIZE
	.align		4
.L_3:
        /*0018*/ 	.byte	0x04, 0x12
        /*001a*/ 	.short	(.L_5 - .L_4)
	.align		4
.L_4:
        /*001c*/ 	.word	index@(_Z18greyScaleTransformPjS_ii)
        /*0020*/ 	.word	0x00000000
.L_5:


//--------------------- .nv.compat                --------------------------
	.section	.nv.compat,"",@"SHT_CUDA_COMPAT_INFO"
	.align	4
        /*0000*/ 	.byte	0x02, 0x09, 0x00, 0x00, 0x02, 0x02, 0x01, 0x00, 0x02, 0x05, 0x05, 0x00, 0x03, 0x07, 0x01, 0x01
        /*0010*/ 	.byte	0x02, 0x03, 0x00, 0x00, 0x02, 0x06, 0x01, 0x00, 0x04, 0x0b, 0x08, 0x00, 0x09, 0x00, 0x00, 0x00
        /*0020*/ 	.byte	0x00, 0x00, 0x00, 0x00


//--------------------- .nv.info._Z18greyScaleTransformPjS_ii --------------------------
	.section	.nv.info._Z18greyScaleTransformPjS_ii,"",@"SHT_CUDA_INFO"
	.sectionflags	@""
	.align	4


	//----- nvinfo : EIATTR_CUDA_API_VERSION
	.align		4
        /*0000*/ 	.byte	0x04, 0x37
        /*0002*/ 	.short	(.L_7 - .L_6)
.L_6:
        /*0004*/ 	.word	0x00000082


	//----- nvinfo : EIATTR_KPARAM_INFO
	.align		4
.L_7:
        /*0008*/ 	.byte	0x04, 0x17
        /*000a*/ 	.short	(.L_9 - .L_8)
.L_8:
        /*000c*/ 	.word	0x00000000
        /*0010*/ 	.short	0x0003
        /*0012*/ 	.short	0x0014
        /*0014*/ 	.byte	0x00, 0xf0, 0x11, 0x00


	//----- nvinfo : EIATTR_KPARAM_INFO
	.align		4
.L_9:
        /*0018*/ 	.byte	0x04, 0x17
        /*001a*/ 	.short	(.L_11 - .L_10)
.L_10:
        /*001c*/ 	.word	0x00000000
        /*0020*/ 	.short	0x0002
        /*0022*/ 	.short	0x0010
        /*0024*/ 	.byte	0x00, 0xf0, 0x11, 0x00


	//----- nvinfo : EIATTR_KPARAM_INFO
	.align		4
.L_11:
        /*0028*/ 	.byte	0x04, 0x17
        /*002a*/ 	.short	(.L_13 - .L_12)
.L_12:
        /*002c*/ 	.word	0x00000000
        /*0030*/ 	.short	0x0001
        /*0032*/ 	.short	0x0008
        /*0034*/ 	.byte	0x00, 0xf5, 0x21, 0x00


	//----- nvinfo : EIATTR_KPARAM_INFO
	.align		4
.L_13:
        /*0038*/ 	.byte	0x04, 0x17
        /*003a*/ 	.short	(.L_15 - .L_14)
.L_14:
        /*003c*/ 	.word	0x00000000
        /*0040*/ 	.short	0x0000
        /*0042*/ 	.short	0x0000
        /*0044*/ 	.byte	0x00, 0xf5, 0x21, 0x00


	//----- nvinfo : EIATTR_SPARSE_MMA_MASK
	.align		4
.L_15:
        /*0048*/ 	.byte	0x03, 0x50
        /*004a*/ 	.short	0x0000


	//----- nvinfo : EIATTR_MAXREG_COUNT
	.align		4
        /*004c*/ 	.byte	0x03, 0x1b
        /*004e*/ 	.short	0x00ff


	//----- nvinfo : EIATTR_MERCURY_ISA_VERSION
	.align		4
        /*0050*/ 	.byte	0x03, 0x5f
        /*0052*/ 	.short	0x0101


	//----- nvinfo : EIATTR_VRC_CTA_INIT_COUNT
	.align		4
        /*0054*/ 	.byte	0x02, 0x4a
	.zero		1
	.zero		1


	//----- nvinfo : EIATTR_EXIT_INSTR_OFFSETS
	.align		4
        /*0058*/ 	.byte	0x04, 0x1c
        /*005a*/ 	.short	(.L_17 - .L_16)


	//   ....[0]....
.L_16:
        /*005c*/ 	.word	0x000000c0


	//   ....[1]....
        /*0060*/ 	.word	0x00000220


	//----- nvinfo : EIATTR_CBANK_PARAM_SIZE
	.align		4
.L_17:
        /*0064*/ 	.byte	0x03, 0x19
        /*0066*/ 	.short	0x0018


	//----- nvinfo : EIATTR_PARAM_CBANK
	.align		4
        /*0068*/ 	.byte	0x04, 0x0a
        /*006a*/ 	.short	(.L_19 - .L_18)
	.align		4
.L_18:
        /*006c*/ 	.word	index@(.nv.constant0._Z18greyScaleTransformPjS_ii)
        /*0070*/ 	.short	0x0380
        /*0072*/ 	.short	0x0018


	//----- nvinfo : EIATTR_SW_WAR
	.align		4
.L_19:
        /*0074*/ 	.byte	0x04, 0x36
        /*0076*/ 	.short	(.L_21 - .L_20)
.L_20:
        /*0078*/ 	.word	0x00000008
.L_21:


//--------------------- .nv.callgraph             --------------------------
	.section	.nv.callgraph,"",@"SHT_CUDA_CALLGRAPH"
	.align	4
	.sectionentsize	8
	.align		4
        /*0000*/ 	.word	0x00000000
	.align		4
        /*0004*/ 	.word	0xffffffff
	.align		4
        /*0008*/ 	.word	0x00000000
	.align		4
        /*000c*/ 	.word	0xfffffffe
	.align		4
        /*0010*/ 	.word	0x00000000
	.align		4
        /*0014*/ 	.word	0xfffffffd
	.align		4
        /*0018*/ 	.word	0x00000000
	.align		4
        /*001c*/ 	.word	0xfffffffc


//--------------------- .text._Z18greyScaleTransformPjS_ii --------------------------
	.section	.text._Z18greyScaleTransformPjS_ii,"ax",@progbits
	.align	128
        .global         _Z18greyScaleTransformPjS_ii
        .type           _Z18greyScaleTransformPjS_ii,@function
        .size           _Z18greyScaleTransformPjS_ii,(.L_x_1 - _Z18greyScaleTransformPjS_ii)
        .other          _Z18greyScaleTransformPjS_ii,@"STO_CUDA_ENTRY STV_DEFAULT"
_Z18greyScaleTransformPjS_ii:
.text._Z18greyScaleTransformPjS_ii:
[----:B------:R-:W-:Y:S01]  /*0000*/  LDC R1, c[0x0][0x37c] ;  /* 0x0000df00ff017b82 */ /* 0x000fe20000000800 */
[----:B------:R-:W0:Y:S07]  /*0010*/  S2R R2, SR_TID.Y ;  /* 0x0000000000027919 */ /* 0x000e2e0000002200 */
[----:B------:R-:W1:Y:S01]  /*0020*/  LDC R0, c[0x0][0x360] ;  /* 0x0000d800ff007b82 */ /* 0x000e620000000800 */
[----:B------:R-:W2:Y:S01]  /*0030*/  LDCU.64 UR6, c[0x0][0x390] ;  /* 0x00007200ff0677ac */ /* 0x000ea20008000a00 */
[----:B------:R-:W1:Y:S06]  /*0040*/  S2R R3, SR_TID.X ;  /* 0x0000000000037919 */ /* 0x000e6c0000002100 */
[----:B------:R-:W0:Y:S08]  /*0050*/  S2UR UR5, SR_CTAID.Y ;  /* 0x00000000000579c3 */ /* 0x000e300000002600 */
[----:B------:R-:W0:Y:S08]  /*0060*/  LDC R5, c[0x0][0x364] ;  /* 0x0000d900ff057b82 */ /* 0x000e300000000800 */
[----:B------:R-:W1:Y:S01]  /*0070*/  S2UR UR4, SR_CTAID.X ;  /* 0x00000000000479c3 */ /* 0x000e620000002500 */
[----:B0-----:R-:W-:-:S05]  /*0080*/  IMAD R5, R5, UR5, R2 ;  /* 0x0000000505057c24 */ /* 0x001fca000f8e0202 */
[----:B--2---:R-:W-:Y:S01]  /*0090*/  ISETP.GE.AND P0, PT, R5, UR7, PT ;  /* 0x0000000705007c0c */ /* 0x004fe2000bf06270 */
[----:B-1----:R-:W-:-:S05]  /*00a0*/  IMAD R0, R0, UR4, R3 ;  /* 0x0000000400007c24 */ /* 0x002fca000f8e0203 */
[----:B------:R-:W-:-:S13]  /*00b0*/  ISETP.GE.OR P0, PT, R0, UR6, P0 ;  /* 0x0000000600007c0c */ /* 0x000fda0008706670 */
[----:B------:R-:W-:Y:S05]  /*00c0*/  @P0 EXIT ;  /* 0x000000000000094d */ /* 0x000fea0003800000 */
[----:B------:R-:W0:Y:S01]  /*00d0*/  LDC.64 R2, c[0x0][0x380] ;  /* 0x0000e000ff027b82 */ /* 0x000e220000000a00 */
[----:B------:R-:W1:Y:S01]  /*00e0*/  LDCU.64 UR4, c[0x0][0x358] ;  /* 0x00006b00ff0477ac */ /* 0x000e620008000a00 */
[----:B------:R-:W-:-:S05]  /*00f0*/  IMAD R0, R5, UR6, R0 ;  /* 0x0000000605007c24 */ /* 0x000fca000f8e0200 */
[----:B------:R-:W-:-:S05]  /*0100*/  LEA R7, R0, R0, 0x1 ;  /* 0x0000000000077211 */ /* 0x000fca00078e08ff */
[----:B0-----:R-:W-:-:S05]  /*0110*/  IMAD.WIDE R2, R7, 0x4, R2 ;  /* 0x0000000407027825 */ /* 0x001fca00078e0202 */
[----:B-1----:R-:W2:Y:S04]  /*0120*/  LDG.E R4, desc[UR4][R2.64+0x4] ;  /* 0x0000040402047981 */ /* 0x002ea8000c1e1900 */
[----:B------:R-:W3:Y:S04]  /*0130*/  LDG.E R0, desc[UR4][R2.64] ;  /* 0x0000000402007981 */ /* 0x000ee8000c1e1900 */
[----:B------:R-:W4:Y:S01]  /*0140*/  LDG.E R6, desc[UR4][R2.64+0x8] ;  /* 0x0000080402067981 */ /* 0x000f22000c1e1900 */
[----:B--2---:R-:W-:Y:S02]  /*0150*/  I2FP.F32.U32 R4, R4 ;  /* 0x0000000400047245 */ /* 0x004fe40000201000 */
[----:B---3--:R-:W-:-:S03]  /*0160*/  I2FP.F32.U32 R0, R0 ;  /* 0x0000000000007245 */ /* 0x008fc60000201000 */
[----:B------:R-:W-:Y:S02]  /*0170*/  FMUL R9, R4, 0.58700001239776611328 ;  /* 0x3f1645a204097820 */ /* 0x000fe40000400000 */
[----:B------:R-:W0:Y:S01]  /*0180*/  LDC.64 R4, c[0x0][0x388] ;  /* 0x0000e200ff047b82 */ /* 0x000e220000000a00 */
[----:B----4-:R-:W-:Y:S01]  /*0190*/  I2FP.F32.U32 R6, R6 ;  /* 0x0000000600067245 */ /* 0x010fe20000201000 */
[----:B------:R-:W-:-:S04]  /*01a0*/  FFMA R9, R0, 0.29899999499320983887, R9 ;  /* 0x3e99168700097823 */ /* 0x000fc80000000009 */
[----:B------:R-:W-:-:S06]  /*01b0*/  FFMA R6, R6, 0.11400000005960464478, R9 ;  /* 0x3de978d506067823 */ /* 0x000fcc0000000009 */
[----:B------:R-:W1:Y:S01]  /*01c0*/  F2I.U32.TRUNC.NTZ R6, R6 ;  /* 0x0000000600067305 */ /* 0x000e62000020f000 */
[----:B0-----:R-:W-:Y:S01]  /*01d0*/  IMAD.WIDE R4, R7, 0x4, R4 ;  /* 0x0000000407047825 */ /* 0x001fe200078e0204 */
[----:B-1----:R-:W-:-:S05]  /*01e0*/  LOP3.LUT R7, R6, 0xff, RZ, 0xc0, !PT ;  /* 0x000000ff06077812 */ /* 0x002fca00078ec0ff */
[----:B------:R-:W-:Y:S04]  /*01f0*/  STG.E desc[UR4][R4.64+0x8], R7 ;  /* 0x0000080704007986 */ /* 0x000fe8000c101904 */
[----:B------:R-:W-:Y:S04]  /*0200*/  STG.E desc[UR4][R4.64+0x4], R7 ;  /* 0x0000040704007986 */ /* 0x000fe8000c101904 */
[----:B------:R-:W-:Y:S01]  /*0210*/  STG.E desc[UR4][R4.64], R7 ;  /* 0x0000000704007986 */ /* 0x000fe2000c101904 */
[----:B------:R-:W-:Y:S05]  /*0220*/  EXIT ;  /* 0x000000000000794d */ /* 0x000fea0003800000 */
.L_x_0:
[----:B------:R-:W-:-:S00]  /*0230*/  BRA `(.L_x_0) ;  /* 0xfffffffc00fc7947 */ /* 0x000fc0000383ffff */
[----:B------:R-:W-:-:S00]  /*0240*/  NOP ;  /* 0x0000000000007918 */ /* 0x000fc00000000000 */
        /* <DEDUP_REMOVED lines=11> */
.L_x_1:


//--------------------- .nv.shared.reserved.0     --------------------------
	.section	.nv.shared.reserved.0,"aw",@nobits
	.weak		__nv_reservedSMEM_offset_0_alias
	.size		__nv_reservedSMEM_offset_0_alias, 0, 64
	.other		__nv_reservedSMEM_offset_0_alias,@"STO_CUDA_RESERVED_SHARED STV_DEFAULT"
__nv_reservedSMEM_offset_0_alias:
	.zero		0
	.zero		64


//--------------------- .nv.constant0._Z18greyScaleTransformPjS_ii --------------------------
	.section	.nv.constant0._Z18greyScaleTransformPjS_ii,"a",@progbits
	.sectionflags	@""
	.align	4
.nv.constant0._Z18greyScaleTransformPjS_ii:
	.zero		920


//--------------------- SYMBOLS --------------------------

	.type		.nv.reservedSmem.offset0,@object
	.size		.nv.reservedSmem.offset0,0x4
